//
// Generated by NVIDIA NVVM Compiler
//
// Compiler Build ID: CL-36424714
// Cuda compilation tools, release 13.0, V13.0.88
// Based on NVVM 20.0.0
//

.version 9.0
.target sm_100
.address_size 64

	// .globl	_Z10mysgemm_v1iiifPfS_fS_

.visible .entry _Z10mysgemm_v1iiifPfS_fS_(
	.param .u32 _Z10mysgemm_v1iiifPfS_fS__param_0,
	.param .u32 _Z10mysgemm_v1iiifPfS_fS__param_1,
	.param .u32 _Z10mysgemm_v1iiifPfS_fS__param_2,
	.param .f32 _Z10mysgemm_v1iiifPfS_fS__param_3,
	.param .u64 .ptr .align 1 _Z10mysgemm_v1iiifPfS_fS__param_4,
	.param .u64 .ptr .align 1 _Z10mysgemm_v1iiifPfS_fS__param_5,
	.param .f32 _Z10mysgemm_v1iiifPfS_fS__param_6,
	.param .u64 .ptr .align 1 _Z10mysgemm_v1iiifPfS_fS__param_7
)
.maxntid 1024
{
	.reg .pred 	%p<13>;
	.reg .b32 	%r<47>;
	.reg .b32 	%f<73>;
	.reg .b64 	%rd<40>;

	ld.param.u32 	%r22, [_Z10mysgemm_v1iiifPfS_fS__param_0];
	ld.param.u32 	%r23, [_Z10mysgemm_v1iiifPfS_fS__param_1];
	ld.param.u32 	%r21, [_Z10mysgemm_v1iiifPfS_fS__param_2];
	ld.param.f32 	%f13, [_Z10mysgemm_v1iiifPfS_fS__param_3];
	ld.param.u64 	%rd5, [_Z10mysgemm_v1iiifPfS_fS__param_4];
	ld.param.u64 	%rd6, [_Z10mysgemm_v1iiifPfS_fS__param_5];
	ld.param.f32 	%f14, [_Z10mysgemm_v1iiifPfS_fS__param_6];
	ld.param.u64 	%rd4, [_Z10mysgemm_v1iiifPfS_fS__param_7];
	cvta.to.global.u64 	%rd1, %rd6;
	cvta.to.global.u64 	%rd2, %rd5;
	mov.u32 	%r24, %ctaid.x;
	shl.b32 	%r25, %r24, 5;
	mov.u32 	%r26, %tid.x;
	shr.u32 	%r27, %r26, 5;
	or.b32  	%r1, %r25, %r27;
	mov.u32 	%r28, %ctaid.y;
	shl.b32 	%r29, %r28, 5;
	and.b32  	%r30, %r26, 31;
	or.b32  	%r31, %r29, %r30;
	setp.ge.s32 	%p1, %r1, %r22;
	setp.ge.s32 	%p2, %r31, %r23;
	or.pred  	%p3, %p1, %p2;
	@%p3 bra 	$L__BB0_14;
	setp.lt.s32 	%p4, %r21, 1;
	mov.f32 	%f72, 0f00000000;
	@%p4 bra 	$L__BB0_13;
	mul.lo.s32 	%r3, %r21, %r1;
	and.b32  	%r4, %r21, 7;
	setp.lt.u32 	%p5, %r21, 8;
	mov.f32 	%f72, 0f00000000;
	mov.b32 	%r45, 0;
	@%p5 bra 	$L__BB0_5;
	and.b32  	%r45, %r21, 2147483640;
	neg.s32 	%r43, %r45;
	shl.b32 	%r7, %r23, 3;
	add.s64 	%rd3, %rd2, 16;
	mov.f32 	%f72, 0f00000000;
	mul.wide.s32 	%rd11, %r23, 4;
	mov.u32 	%r41, %r3;
	mov.u32 	%r42, %r31;
$L__BB0_4:
	.pragma "nounroll";
	mul.wide.s32 	%rd7, %r41, 4;
	add.s64 	%rd8, %rd3, %rd7;
	ld.global.f32 	%f19, [%rd8+-16];
	mul.wide.s32 	%rd9, %r42, 4;
	add.s64 	%rd10, %rd1, %rd9;
	ld.global.f32 	%f20, [%rd10];
	fma.rn.f32 	%f21, %f19, %f20, %f72;
	ld.global.f32 	%f22, [%rd8+-12];
	add.s64 	%rd12, %rd10, %rd11;
	ld.global.f32 	%f23, [%rd12];
	fma.rn.f32 	%f24, %f22, %f23, %f21;
	ld.global.f32 	%f25, [%rd8+-8];
	add.s64 	%rd13, %rd12, %rd11;
	ld.global.f32 	%f26, [%rd13];
	fma.rn.f32 	%f27, %f25, %f26, %f24;
	ld.global.f32 	%f28, [%rd8+-4];
	add.s64 	%rd14, %rd13, %rd11;
	ld.global.f32 	%f29, [%rd14];
	fma.rn.f32 	%f30, %f28, %f29, %f27;
	ld.global.f32 	%f31, [%rd8];
	add.s64 	%rd15, %rd14, %rd11;
	ld.global.f32 	%f32, [%rd15];
	fma.rn.f32 	%f33, %f31, %f32, %f30;
	ld.global.f32 	%f34, [%rd8+4];
	add.s64 	%rd16, %rd15, %rd11;
	ld.global.f32 	%f35, [%rd16];
	fma.rn.f32 	%f36, %f34, %f35, %f33;
	ld.global.f32 	%f37, [%rd8+8];
	add.s64 	%rd17, %rd16, %rd11;
	ld.global.f32 	%f38, [%rd17];
	fma.rn.f32 	%f39, %f37, %f38, %f36;
	ld.global.f32 	%f40, [%rd8+12];
	add.s64 	%rd18, %rd17, %rd11;
	ld.global.f32 	%f41, [%rd18];
	fma.rn.f32 	%f72, %f40, %f41, %f39;
	add.s32 	%r43, %r43, 8;
	add.s32 	%r42, %r42, %r7;
	add.s32 	%r41, %r41, 8;
	setp.ne.s32 	%p6, %r43, 0;
	@%p6 bra 	$L__BB0_4;
$L__BB0_5:
	setp.eq.s32 	%p7, %r4, 0;
	@%p7 bra 	$L__BB0_13;
	and.b32  	%r15, %r21, 3;
	setp.lt.u32 	%p8, %r4, 4;
	@%p8 bra 	$L__BB0_8;
	add.s32 	%r33, %r45, %r3;
	mul.wide.s32 	%rd19, %r33, 4;
	add.s64 	%rd20, %rd2, %rd19;
	ld.global.f32 	%f43, [%rd20];
	mad.lo.s32 	%r34, %r45, %r23, %r31;
	mul.wide.s32 	%rd21, %r34, 4;
	add.s64 	%rd22, %rd1, %rd21;
	ld.global.f32 	%f44, [%rd22];
	fma.rn.f32 	%f45, %f43, %f44, %f72;
	ld.global.f32 	%f46, [%rd20+4];
	mul.wide.s32 	%rd23, %r23, 4;
	add.s64 	%rd24, %rd22, %rd23;
	ld.global.f32 	%f47, [%rd24];
	fma.rn.f32 	%f48, %f46, %f47, %f45;
	ld.global.f32 	%f49, [%rd20+8];
	add.s64 	%rd25, %rd24, %rd23;
	ld.global.f32 	%f50, [%rd25];
	fma.rn.f32 	%f51, %f49, %f50, %f48;
	ld.global.f32 	%f52, [%rd20+12];
	add.s64 	%rd26, %rd25, %rd23;
	ld.global.f32 	%f53, [%rd26];
	fma.rn.f32 	%f72, %f52, %f53, %f51;
	add.s32 	%r45, %r45, 4;
$L__BB0_8:
	setp.eq.s32 	%p9, %r15, 0;
	@%p9 bra 	$L__BB0_13;
	setp.eq.s32 	%p10, %r15, 1;
	@%p10 bra 	$L__BB0_11;
	add.s32 	%r35, %r45, %r3;
	mul.wide.s32 	%rd27, %r35, 4;
	add.s64 	%rd28, %rd2, %rd27;
	ld.global.f32 	%f55, [%rd28];
	mad.lo.s32 	%r36, %r45, %r23, %r31;
	mul.wide.s32 	%rd29, %r36, 4;
	add.s64 	%rd30, %rd1, %rd29;
	ld.global.f32 	%f56, [%rd30];
	fma.rn.f32 	%f57, %f55, %f56, %f72;
	ld.global.f32 	%f58, [%rd28+4];
	mul.wide.s32 	%rd31, %r23, 4;
	add.s64 	%rd32, %rd30, %rd31;
	ld.global.f32 	%f59, [%rd32];
	fma.rn.f32 	%f72, %f58, %f59, %f57;
	add.s32 	%r45, %r45, 2;
$L__BB0_11:
	and.b32  	%r37, %r21, 1;
	setp.eq.b32 	%p11, %r37, 1;
	not.pred 	%p12, %p11;
	@%p12 bra 	$L__BB0_13;
	add.s32 	%r38, %r45, %r3;
	mul.wide.s32 	%rd33, %r38, 4;
	add.s64 	%rd34, %rd2, %rd33;
	ld.global.f32 	%f60, [%rd34];
	mad.lo.s32 	%r39, %r45, %r23, %r31;
	mul.wide.s32 	%rd35, %r39, 4;
	add.s64 	%rd36, %rd1, %rd35;
	ld.global.f32 	%f61, [%rd36];
	fma.rn.f32 	%f72, %f60, %f61, %f72;
$L__BB0_13:
	mad.lo.s32 	%r40, %r23, %r1, %r31;
	cvta.to.global.u64 	%rd37, %rd4;
	mul.wide.s32 	%rd38, %r40, 4;
	add.s64 	%rd39, %rd37, %rd38;
	ld.global.f32 	%f62, [%rd39];
	mul.f32 	%f63, %f14, %f62;
	fma.rn.f32 	%f64, %f13, %f72, %f63;
	st.global.f32 	[%rd39], %f64;
$L__BB0_14:
	ret;

}


// ===== COMPILED SASS (sm_100) =====

	.target	sm_100

	.elftype	@"ET_EXEC"


//--------------------- .note.nv.tkinfo           --------------------------
	.section	.note.nv.tkinfo,"",@"SHT_NOTE"
	.sectionflags	@"SHF_NOTE_NV_TKINFO"
	.tkinfo
        /*0018*/ 	.word	0x00000002
        /*0030*/ 	.string	""
        /*0030*/ 	.string	"ptxas"
        /*0030*/ 	.string	"Cuda compilation tools, release 13.0, V13.0.88"
        /*0030*/ 	.string	"Build cuda_13.0.r13.0/compiler.36424714_0"
        /*0030*/ 	.string	"-arch sm_100 -m 64 "



//--------------------- .note.nv.cuinfo           --------------------------
	.section	.note.nv.cuinfo,"",@"SHT_NOTE"
	.sectionflags	@"SHF_NOTE_NV_CUINFO"
        /*0018*/ 	.short	0x0002
        /*001a*/ 	.short	0x0064
        /*001c*/ 	.short	0x0082
	.zero		2


//--------------------- .nv.info                  --------------------------
	.section	.nv.info,"",@"SHT_CUDA_INFO"
	.align	4


	//----- nvinfo : EIATTR_REGCOUNT
	.align		4
        /*0000*/ 	.byte	0x04, 0x2f
        /*0002*/ 	.short	(.L_1 - .L_0)
	.align		4
.L_0:
        /*0004*/ 	.word	index@(_Z10mysgemm_v1iiifPfS_fS_)
        /*0008*/ 	.word	0x00000020


	//----- nvinfo : EIATTR_FRAME_SIZE
	.align		4
.L_1:
        /*000c*/ 	.byte	0x04, 0x11
        /*000e*/ 	.short	(.L_3 - .L_2)
	.align		4
.L_2:
        /*0010*/ 	.word	index@(_Z10mysgemm_v1iiifPfS_fS_)
        /*0014*/ 	.word	0x00000000


	//----- nvinfo : EIATTR_MIN_STACK_SIZE
	.align		4
.L_3:
        /*0018*/ 	.byte	0x04, 0x12
        /*001a*/ 	.short	(.L_5 - .L_4)
	.align		4
.L_4:
        /*001c*/ 	.word	index@(_Z10mysgemm_v1iiifPfS_fS_)
        /*0020*/ 	.word	0x00000000
.L_5:


//--------------------- .nv.compat                --------------------------
	.section	.nv.compat,"",@"SHT_CUDA_COMPAT_INFO"
	.align	4
        /*0000*/ 	.byte	0x02, 0x09, 0x00, 0x00, 0x02, 0x02, 0x01, 0x00, 0x02, 0x05, 0x05, 0x00, 0x03, 0x07, 0x01, 0x01
        /*0010*/ 	.byte	0x02, 0x03, 0x00, 0x00, 0x02, 0x06, 0x01, 0x00, 0x04, 0x0b, 0x08, 0x00, 0x09, 0x00, 0x00, 0x00
        /*0020*/ 	.byte	0x00, 0x00, 0x00, 0x00


//--------------------- .nv.info._Z10mysgemm_v1iiifPfS_fS_ --------------------------
	.section	.nv.info._Z10mysgemm_v1iiifPfS_fS_,"",@"SHT_CUDA_INFO"
	.sectionflags	@""
	.align	4


	//----- nvinfo : EIATTR_CUDA_API_VERSION
	.align		4
        /*0000*/ 	.byte	0x04, 0x37
        /*0002*/ 	.short	(.L_7 - .L_6)
.L_6:
        /*0004*/ 	.word	0x00000082


	//----- nvinfo : EIATTR_KPARAM_INFO
	.align		4
.L_7:
        /*0008*/ 	.byte	0x04, 0x17
        /*000a*/ 	.short	(.L_9 - .L_8)
.L_8:
        /*000c*/ 	.word	0x00000000
        /*0010*/ 	.short	0x0007
        /*0012*/ 	.short	0x0028
        /*0014*/ 	.byte	0x00, 0xf5, 0x21, 0x00


	//----- nvinfo : EIATTR_KPARAM_INFO
	.align		4
.L_9:
        /*0018*/ 	.byte	0x04, 0x17
        /*001a*/ 	.short	(.L_11 - .L_10)
.L_10:
        /*001c*/ 	.word	0x00000000
        /*0020*/ 	.short	0x0006
        /*0022*/ 	.short	0x0020
        /*0024*/ 	.byte	0x00, 0xf0, 0x11, 0x00


	//----- nvinfo : EIATTR_KPARAM_INFO
	.align		4
.L_11:
        /*0028*/ 	.byte	0x04, 0x17
        /*002a*/ 	.short	(.L_13 - .L_12)
.L_12:
        /*002c*/ 	.word	0x00000000
        /*0030*/ 	.short	0x0005
        /*0032*/ 	.short	0x0018
        /*0034*/ 	.byte	0x00, 0xf5, 0x21, 0x00


	//----- nvinfo : EIATTR_KPARAM_INFO
	.align		4
.L_13:
        /*0038*/ 	.byte	0x04, 0x17
        /*003a*/ 	.short	(.L_15 - .L_14)
.L_14:
        /*003c*/ 	.word	0x00000000
        /*0040*/ 	.short	0x0004
        /*0042*/ 	.short	0x0010
        /*0044*/ 	.byte	0x00, 0xf5, 0x21, 0x00


	//----- nvinfo : EIATTR_KPARAM_INFO
	.align		4
.L_15:
        /*0048*/ 	.byte	0x04, 0x17
        /*004a*/ 	.short	(.L_17 - .L_16)
.L_16:
        /*004c*/ 	.word	0x00000000
        /*0050*/ 	.short	0x0003
        /*0052*/ 	.short	0x000c
        /*0054*/ 	.byte	0x00, 0xf0, 0x11, 0x00


	//----- nvinfo : EIATTR_KPARAM_INFO
	.align		4
.L_17:
        /*0058*/ 	.byte	0x04, 0x17
        /*005a*/ 	.short	(.L_19 - .L_18)
.L_18:
        /*005c*/ 	.word	0x00000000
        /*0060*/ 	.short	0x0002
        /*0062*/ 	.short	0x0008
        /*0064*/ 	.byte	0x00, 0xf0, 0x11, 0x00


	//----- nvinfo : EIATTR_KPARAM_INFO
	.align		4
.L_19:
        /*0068*/ 	.byte	0x04, 0x17
        /*006a*/ 	.short	(.L_21 - .L_20)
.L_20:
        /*006c*/ 	.word	0x00000000
        /*0070*/ 	.short	0x0001
        /*0072*/ 	.short	0x0004
        /*0074*/ 	.byte	0x00, 0xf0, 0x11, 0x00


	//----- nvinfo : EIATTR_KPARAM_INFO
	.align		4
.L_21:
        /*0078*/ 	.byte	0x04, 0x17
        /*007a*/ 	.short	(.L_23 - .L_22)
.L_22:
        /*007c*/ 	.word	0x00000000
        /*0080*/ 	.short	0x0000
        /*0082*/ 	.short	0x0000
        /*0084*/ 	.byte	0x00, 0xf0, 0x11, 0x00


	//----- nvinfo : EIATTR_SPARSE_MMA_MASK
	.align		4
.L_23:
        /*0088*/ 	.byte	0x03, 0x50
        /*008a*/ 	.short	0x0000


	//----- nvinfo : EIATTR_MAXREG_COUNT
	.align		4
        /*008c*/ 	.byte	0x03, 0x1b
        /*008e*/ 	.short	0x0040


	//----- nvinfo : EIATTR_MERCURY_ISA_VERSION
	.align		4
        /*0090*/ 	.byte	0x03, 0x5f
        /*0092*/ 	.short	0x0101


	//----- nvinfo : EIATTR_VRC_CTA_INIT_COUNT
	.align		4
        /*0094*/ 	.byte	0x02, 0x4a
	.zero		1
	.zero		1


	//----- nvinfo : EIATTR_EXIT_INSTR_OFFSETS
	.align		4
        /*0098*/ 	.byte	0x04, 0x1c
        /*009a*/ 	.short	(.L_25 - .L_24)


	//   ....[0]....
.L_24:
        /*009c*/ 	.word	0x000000c0


	//   ....[1]....
        /*00a0*/ 	.word	0x00000890


	//----- nvinfo : EIATTR_MAX_THREADS
	.align		4
.L_25:
        /*00a4*/ 	.byte	0x04, 0x05
        /*00a6*/ 	.short	(.L_27 - .L_26)
.L_26:
        /*00a8*/ 	.word	0x00000400
        /*00ac*/ 	.word	0x00000001
        /*00b0*/ 	.word	0x00000001


	//----- nvinfo : EIATTR_CBANK_PARAM_SIZE
	.align		4
.L_27:
        /*00b4*/ 	.byte	0x03, 0x19
        /*00b6*/ 	.short	0x0030


	//----- nvinfo : EIATTR_PARAM_CBANK
	.align		4
        /*00b8*/ 	.byte	0x04, 0x0a
        /*00ba*/ 	.short	(.L_29 - .L_28)
	.align		4
.L_28:
        /*00bc*/ 	.word	index@(.nv.constant0._Z10mysgemm_v1iiifPfS_fS_)
        /*00c0*/ 	.short	0x0380
        /*00c2*/ 	.short	0x0030


	//----- nvinfo : EIATTR_SW_WAR
	.align		4
.L_29:
        /*00c4*/ 	.byte	0x04, 0x36
        /*00c6*/ 	.short	(.L_31 - .L_30)
.L_30:
        /*00c8*/ 	.word	0x00000008
.L_31:


//--------------------- .nv.callgraph             --------------------------
	.section	.nv.callgraph,"",@"SHT_CUDA_CALLGRAPH"
	.align	4
	.sectionentsize	8
	.align		4
        /*0000*/ 	.word	0x00000000
	.align		4
        /*0004*/ 	.word	0xffffffff
	.align		4
        /*0008*/ 	.word	0x00000000
	.align		4
        /*000c*/ 	.word	0xfffffffe
	.align		4
        /*0010*/ 	.word	0x00000000
	.align		4
        /*0014*/ 	.word	0xfffffffd
	.align		4
        /*0018*/ 	.word	0x00000000
	.align		4
        /*001c*/ 	.word	0xfffffffc


//--------------------- .text._Z10mysgemm_v1iiifPfS_fS_ --------------------------
	.section	.text._Z10mysgemm_v1iiifPfS_fS_,"ax",@progbits
	.align	128
        .global         _Z10mysgemm_v1iiifPfS_fS_
        .type           _Z10mysgemm_v1iiifPfS_fS_,@function
        .size           _Z10mysgemm_v1iiifPfS_fS_,(.L_x_5 - _Z10mysgemm_v1iiifPfS_fS_)
        .other          _Z10mysgemm_v1iiifPfS_fS_,@"STO_CUDA_ENTRY STV_DEFAULT"
_Z10mysgemm_v1iiifPfS_fS_:
.text._Z10mysgemm_v1iiifPfS_fS_:
[----:B------:R-:W-:Y:S01]  /*0000*/  LDC R1, c[0x0][0x37c] ;  /* 0x0000df00ff017b82 */ /* 0x000fe20000000800 */
[----:B------:R-:W0:Y:S07]  /*0010*/  S2R R0, SR_TID.X ;  /* 0x0000000000007919 */ /* 0x000e2e0000002100 */
[----:B------:R-:W1:Y:S01]  /*0020*/  S2UR UR4, SR_CTAID.X ;  /* 0x00000000000479c3 */ /* 0x000e620000002500 */
[----:B------:R-:W2:Y:S07]  /*0030*/  S2R R5, SR_CTAID.Y ;  /* 0x0000000000057919 */ /* 0x000eae0000002600 */
[----:B------:R-:W3:Y:S01]  /*0040*/  LDC.64 R2, c[0x0][0x380] ;  /* 0x0000e000ff027b82 */ /* 0x000ee20000000a00 */
[----:B-1----:R-:W-:Y:S01]  /*0050*/  USHF.L.U32 UR4, UR4, 0x5, URZ ;  /* 0x0000000504047899 */ /* 0x002fe200080006ff */
[----:B0-----:R-:W-:-:S02]  /*0060*/  LOP3.LUT R16, R0, 0x1f, RZ, 0xc0, !PT ;  /* 0x0000001f00107812 */ /* 0x001fc400078ec0ff */
[----:B------:R-:W-:Y:S02]  /*0070*/  SHF.R.U32.HI R0, RZ, 0x5, R0 ;  /* 0x00000005ff007819 */ /* 0x000fe40000011600 */
[----:B--2---:R-:W-:Y:S02]  /*0080*/  LEA R16, R5, R16, 0x5 ;  /* 0x0000001005107211 */ /* 0x004fe400078e28ff */
[----:B------:R-:W-:Y:S02]  /*0090*/  LOP3.LUT R0, R0, UR4, RZ, 0xfc, !PT ;  /* 0x0000000400007c12 */ /* 0x000fe4000f8efcff */
[----:B---3--:R-:W-:-:S04]  /*00a0*/  ISETP.GE.AND P0, PT, R16, R3, PT ;  /* 0x000000031000720c */ /* 0x008fc80003f06270 */
[----:B------:R-:W-:-:S13]  /*00b0*/  ISETP.GE.OR P0, PT, R0, R2, P0 ;  /* 0x000000020000720c */ /* 0x000fda0000706670 */
[----:B------:R-:W-:Y:S05]  /*00c0*/  @P0 EXIT ;  /* 0x000000000000094d */ /* 0x000fea0003800000 */
[----:B------:R-:W0:Y:S01]  /*00d0*/  LDC R17, c[0x0][0x388] ;  /* 0x0000e200ff117b82 */ /* 0x000e220000000800 */
[----:B------:R-:W1:Y:S01]  /*00e0*/  LDCU.64 UR6, c[0x0][0x358] ;  /* 0x00006b00ff0677ac */ /* 0x000e620008000a00 */
[----:B------:R-:W-:Y:S01]  /*00f0*/  HFMA2 R26, -RZ, RZ, 0, 0 ;  /* 0x00000000ff1a7431 */ /* 0x000fe200000001ff */
[----:B0-----:R-:W-:-:S13]  /*0100*/  ISETP.GE.AND P0, PT, R17, 0x1, PT ;  /* 0x000000011100780c */ /* 0x001fda0003f06270 */
[----:B-1----:R-:W-:Y:S05]  /*0110*/  @!P0 BRA `(.L_x_0) ;  /* 0x0000000400b88947 */ /* 0x002fea0003800000 */
[C---:B------:R-:W-:Y:S01]  /*0120*/  ISETP.GE.U32.AND P1, PT, R17.reuse, 0x8, PT ;  /* 0x000000081100780c */ /* 0x040fe20003f26070 */
[----:B------:R-:W-:Y:S01]  /*0130*/  IMAD R18, R0, R17, RZ ;  /* 0x0000001100127224 */ /* 0x000fe200078e02ff */
[----:B------:R-:W-:Y:S02]  /*0140*/  LOP3.LUT R25, R17, 0x7, RZ, 0xc0, !PT ;  /* 0x0000000711197812 */ /* 0x000fe400078ec0ff */
[----:B------:R-:W-:Y:S02]  /*0150*/  MOV R26, RZ ;  /* 0x000000ff001a7202 */ /* 0x000fe40000000f00 */
[----:B------:R-:W-:Y:S02]  /*0160*/  ISETP.NE.AND P0, PT, R25, RZ, PT ;  /* 0x000000ff1900720c */ /* 0x000fe40003f05270 */
[----:B------:R-:W-:-:S05]  /*0170*/  MOV R19, RZ ;  /* 0x000000ff00137202 */ /* 0x000fca0000000f00 */
[----:B------:R-:W-:Y:S06]  /*0180*/  @!P1 BRA `(.L_x_1) ;  /* 0x0000000000c49947 */ /* 0x000fec0003800000 */
[----:B------:R-:W0:Y:S01]  /*0190*/  LDCU.64 UR4, c[0x0][0x390] ;  /* 0x00007200ff0477ac */ /* 0x000e220008000a00 */
[----:B------:R-:W-:Y:S02]  /*01a0*/  LOP3.LUT R19, R17, 0x7ffffff8, RZ, 0xc0, !PT ;  /* 0x7ffffff811137812 */ /* 0x000fe400078ec0ff */
[----:B------:R-:W-:Y:S02]  /*01b0*/  MOV R26, RZ ;  /* 0x000000ff001a7202 */ /* 0x000fe40000000f00 */
[----:B------:R-:W-:Y:S02]  /*01c0*/  MOV R2, R18 ;  /* 0x0000001200027202 */ /* 0x000fe40000000f00 */
[----:B------:R-:W-:Y:S02]  /*01d0*/  MOV R22, R16 ;  /* 0x0000001000167202 */ /* 0x000fe40000000f00 */
[----:B------:R-:W-:Y:S01]  /*01e0*/  IADD3 R20, PT, PT, -R19, RZ, RZ ;  /* 0x000000ff13147210 */ /* 0x000fe20007ffe1ff */
[----:B0-----:R-:W-:-:S04]  /*01f0*/  UIADD3 UR4, UP0, UPT, UR4, 0x10, URZ ;  /* 0x0000001004047890 */ /* 0x001fc8000ff1e0ff */
[----:B------:R-:W-:-:S12]  /*0200*/  UIADD3.X UR5, UPT, UPT, URZ, UR5, URZ, UP0, !UPT ;  /* 0x00000005ff057290 */ /* 0x000fd800087fe4ff */
.L_x_2:
[----:B------:R-:W0:Y:S01]  /*0210*/  LDC.64 R14, c[0x0][0x398] ;  /* 0x0000e600ff0e7b82 */ /* 0x000e220000000a00 */
[----:B------:R-:W-:Y:S02]  /*0220*/  MOV R4, UR4 ;  /* 0x0000000400047c02 */ /* 0x000fe40008000f00 */
[----:B------:R-:W-:-:S03]  /*0230*/  MOV R5, UR5 ;  /* 0x0000000500057c02 */ /* 0x000fc60008000f00 */
[----:B------:R-:W-:-:S05]  /*0240*/  IMAD.WIDE R4, R2, 0x4, R4 ;  /* 0x0000000402047825 */ /* 0x000fca00078e0204 */
[----:B------:R-:W2:Y:S04]  /*0250*/  LDG.E R21, desc[UR6][R4.64+-0x10] ;  /* 0xfffff00604157981 */ /* 0x000ea8000c1e1900 */
[----:B------:R-:W3:Y:S04]  /*0260*/  LDG.E R23, desc[UR6][R4.64+-0xc] ;  /* 0xfffff40604177981 */ /* 0x000ee8000c1e1900 */
[----:B------:R-:W4:Y:S01]  /*0270*/  LDG.E R29, desc[UR6][R4.64+-0x8] ;  /* 0xfffff806041d7981 */ /* 0x000f22000c1e1900 */
[----:B0-----:R-:W-:-:S05]  /*0280*/  IMAD.WIDE R14, R22, 0x4, R14 ;  /* 0x00000004160e7825 */ /* 0x001fca00078e020e */
[----:B------:R0:W2:Y:S01]  /*0290*/  LDG.E R24, desc[UR6][R14.64] ;  /* 0x000000060e187981 */ /* 0x0000a2000c1e1900 */
[----:B------:R-:W-:-:S04]  /*02a0*/  IMAD.WIDE R12, R3, 0x4, R14 ;  /* 0x00000004030c7825 */ /* 0x000fc800078e020e */
[C---:B------:R-:W-:Y:S02]  /*02b0*/  IMAD.WIDE R6, R3.reuse, 0x4, R12 ;  /* 0x0000000403067825 */ /* 0x040fe400078e020c */
[----:B------:R-:W3:Y:S02]  /*02c0*/  LDG.E R12, desc[UR6][R12.64] ;  /* 0x000000060c0c7981 */ /* 0x000ee4000c1e1900 */
[C---:B------:R-:W-:Y:S02]  /*02d0*/  IMAD.WIDE R8, R3.reuse, 0x4, R6 ;  /* 0x0000000403087825 */ /* 0x040fe400078e0206 */
[----:B------:R1:W4:Y:S02]  /*02e0*/  LDG.E R28, desc[UR6][R6.64] ;  /* 0x00000006061c7981 */ /* 0x000324000c1e1900 */
[C---:B------:R-:W-:Y:S02]  /*02f0*/  IMAD.WIDE R10, R3.reuse, 0x4, R8 ;  /* 0x00000004030a7825 */ /* 0x040fe400078e0208 */
[----:B------:R-:W5:Y:S02]  /*0300*/  LDG.E R8, desc[UR6][R8.64] ;  /* 0x0000000608087981 */ /* 0x000f64000c1e1900 */
[----:B0-----:R-:W-:-:S05]  /*0310*/  IMAD.WIDE R14, R3, 0x4, R10 ;  /* 0x00000004030e7825 */ /* 0x001fca00078e020a */
[----:B------:R-:W5:Y:S04]  /*0320*/  LDG.E R13, desc[UR6][R14.64] ;  /* 0x000000060e0d7981 */ /* 0x000f68000c1e1900 */
[----:B------:R-:W5:Y:S04]  /*0330*/  LDG.E R9, desc[UR6][R10.64] ;  /* 0x000000060a097981 */ /* 0x000f68000c1e1900 */
[----:B------:R-:W5:Y:S04]  /*0340*/  LDG.E R11, desc[UR6][R4.64+-0x4] ;  /* 0xfffffc06040b7981 */ /* 0x000f68000c1e1900 */
[----:B------:R-:W5:Y:S01]  /*0350*/  LDG.E R10, desc[UR6][R4.64+0x8] ;  /* 0x00000806040a7981 */ /* 0x000f62000c1e1900 */
[----:B--2---:R-:W-:Y:S01]  /*0360*/  FFMA R24, R21, R24, R26 ;  /* 0x0000001815187223 */ /* 0x004fe2000000001a */
[----:B------:R-:W-:-:S02]  /*0370*/  IMAD.WIDE R26, R3, 0x4, R14 ;  /* 0x00000004031a7825 */ /* 0x000fc400078e020e */
[----:B------:R-:W2:Y:S04]  /*0380*/  LDG.E R21, desc[UR6][R4.64] ;  /* 0x0000000604157981 */ /* 0x000ea8000c1e1900 */
[----:B------:R-:W2:Y:S01]  /*0390*/  LDG.E R14, desc[UR6][R4.64+0x4] ;  /* 0x00000406040e7981 */ /* 0x000ea2000c1e1900 */
[----:B-1----:R-:W-:-:S03]  /*03a0*/  IMAD.WIDE R6, R3, 0x4, R26 ;  /* 0x0000000403067825 */ /* 0x002fc600078e021a */
[----:B------:R-:W2:Y:S04]  /*03b0*/  LDG.E R15, desc[UR6][R4.64+0xc] ;  /* 0x00000c06040f7981 */ /* 0x000ea8000c1e1900 */
[----:B------:R-:W2:Y:S04]  /*03c0*/  LDG.E R6, desc[UR6][R6.64] ;  /* 0x0000000606067981 */ /* 0x000ea8000c1e1900 */
[----:B------:R-:W2:Y:S01]  /*03d0*/  LDG.E R5, desc[UR6][R26.64] ;  /* 0x000000061a057981 */ /* 0x000ea2000c1e1900 */
[----:B---3--:R-:W-:Y:S01]  /*03e0*/  FFMA R12, R23, R12, R24 ;  /* 0x0000000c170c7223 */ /* 0x008fe20000000018 */
[----:B------:R-:W-:-:S03]  /*03f0*/  IADD3 R20, PT, PT, R20, 0x8, RZ ;  /* 0x0000000814147810 */ /* 0x000fc60007ffe0ff */
[----:B----4-:R-:W-:Y:S01]  /*0400*/  FFMA R12, R29, R28, R12 ;  /* 0x0000001c1d0c7223 */ /* 0x010fe2000000000c */
[----:B------:R-:W-:Y:S02]  /*0410*/  ISETP.NE.AND P1, PT, R20, RZ, PT ;  /* 0x000000ff1400720c */ /* 0x000fe40003f25270 */
[----:B------:R-:W-:Y:S01]  /*0420*/  LEA R22, R3, R22, 0x3 ;  /* 0x0000001603167211 */ /* 0x000fe200078e18ff */
[----:B-----5:R-:W-:Y:S01]  /*0430*/  FFMA R8, R11, R8, R12 ;  /* 0x000000080b087223 */ /* 0x020fe2000000000c */
[----:B------:R-:W-:-:S03]  /*0440*/  IADD3 R2, PT, PT, R2, 0x8, RZ ;  /* 0x0000000802027810 */ /* 0x000fc60007ffe0ff */
[----:B--2---:R-:W-:-:S04]  /*0450*/  FFMA R9, R21, R9, R8 ;  /* 0x0000000915097223 */ /* 0x004fc80000000008 */
[----:B------:R-:W-:-:S04]  /*0460*/  FFMA R9, R14, R13, R9 ;  /* 0x0000000d0e097223 */ /* 0x000fc80000000009 */
[----:B------:R-:W-:-:S04]  /*0470*/  FFMA R10, R10, R5, R9 ;  /* 0x000000050a0a7223 */ /* 0x000fc80000000009 */
[----:B------:R-:W-:Y:S01]  /*0480*/  FFMA R26, R15, R6, R10 ;  /* 0x000000060f1a7223 */ /* 0x000fe2000000000a */
[----:B------:R-:W-:Y:S06]  /*0490*/  @P1 BRA `(.L_x_2) ;  /* 0xfffffffc005c1947 */ /* 0x000fec000383ffff */
.L_x_1:
[----:B------:R-:W-:Y:S05]  /*04a0*/  @!P0 BRA `(.L_x_0) ;  /* 0x0000000000d48947 */ /* 0x000fea0003800000 */
[----:B------:R-:W-:Y:S02]  /*04b0*/  ISETP.GE.U32.AND P0, PT, R25, 0x4, PT ;  /* 0x000000041900780c */ /* 0x000fe40003f06070 */
[----:B------:R-:W-:-:S04]  /*04c0*/  LOP3.LUT R2, R17, 0x3, RZ, 0xc0, !PT ;  /* 0x0000000311027812 */ /* 0x000fc800078ec0ff */
[----:B------:R-:W-:-:S07]  /*04d0*/  ISETP.NE.AND P1, PT, R2, RZ, PT ;  /* 0x000000ff0200720c */ /* 0x000fce0003f25270 */
[----:B------:R-:W-:Y:S06]  /*04e0*/  @!P0 BRA `(.L_x_3) ;  /* 0x0000000000588947 */ /* 0x000fec0003800000 */
[----:B------:R-:W0:Y:S01]  /*04f0*/  LDC.64 R10, c[0x0][0x398] ;  /* 0x0000e600ff0a7b82 */ /* 0x000e220000000a00 */
[----:B------:R-:W-:Y:S01]  /*0500*/  IMAD R9, R19, R3, R16 ;  /* 0x0000000313097224 */ /* 0x000fe200078e0210 */
[----:B------:R-:W-:-:S06]  /*0510*/  IADD3 R7, PT, PT, R18, R19, RZ ;  /* 0x0000001312077210 */ /* 0x000fcc0007ffe0ff */
[----:B------:R-:W1:Y:S01]  /*0520*/  LDC.64 R4, c[0x0][0x390] ;  /* 0x0000e400ff047b82 */ /* 0x000e620000000a00 */
[----:B0-----:R-:W-:-:S04]  /*0530*/  IMAD.WIDE R10, R9, 0x4, R10 ;  /* 0x00000004090a7825 */ /* 0x001fc800078e020a */
[----:B------:R-:W-:Y:S02]  /*0540*/  IMAD.WIDE R12, R3, 0x4, R10 ;  /* 0x00000004030c7825 */ /* 0x000fe400078e020a */
[----:B------:R-:W2:Y:S02]  /*0550*/  LDG.E R10, desc[UR6][R10.64] ;  /* 0x000000060a0a7981 */ /* 0x000ea4000c1e1900 */
[----:B-1----:R-:W-:-:S04]  /*0560*/  IMAD.WIDE R4, R7, 0x4, R4 ;  /* 0x0000000407047825 */ /* 0x002fc800078e0204 */
[C---:B------:R-:W-:Y:S01]  /*0570*/  IMAD.WIDE R6, R3.reuse, 0x4, R12 ;  /* 0x0000000403067825 */ /* 0x040fe200078e020c */
[----:B------:R-:W2:Y:S04]  /*0580*/  LDG.E R15, desc[UR6][R4.64] ;  /* 0x00000006040f7981 */ /* 0x000ea8000c1e1900 */
[----:B------:R-:W3:Y:S01]  /*0590*/  LDG.E R12, desc[UR6][R12.64] ;  /* 0x000000060c0c7981 */ /* 0x000ee2000c1e1900 */
[----:B------:R-:W-:-:S03]  /*05a0*/  IMAD.WIDE R8, R3, 0x4, R6 ;  /* 0x0000000403087825 */ /* 0x000fc600078e0206 */
[----:B------:R-:W3:Y:S04]  /*05b0*/  LDG.E R14, desc[UR6][R4.64+0x4] ;  /* 0x00000406040e7981 */ /* 0x000ee8000c1e1900 */
[----:B------:R-:W4:Y:S04]  /*05c0*/  LDG.E R20, desc[UR6][R6.64] ;  /* 0x0000000606147981 */ /* 0x000f28000c1e1900 */
[----:B------:R-:W4:Y:S04]  /*05d0*/  LDG.E R21, desc[UR6][R4.64+0x8] ;  /* 0x0000080604157981 */ /* 0x000f28000c1e1900 */
[----:B------:R-:W5:Y:S04]  /*05e0*/  LDG.E R23, desc[UR6][R4.64+0xc] ;  /* 0x00000c0604177981 */ /* 0x000f68000c1e1900 */
[----:B------:R-:W5:Y:S01]  /*05f0*/  LDG.E R8, desc[UR6][R8.64] ;  /* 0x0000000608087981 */ /* 0x000f62000c1e1900 */
[----:B------:R-:W-:Y:S01]  /*0600*/  IADD3 R19, PT, PT, R19, 0x4, RZ ;  /* 0x0000000413137810 */ /* 0x000fe20007ffe0ff */
[----:B--2---:R-:W-:-:S04]  /*0610*/  FFMA R15, R15, R10, R26 ;  /* 0x0000000a0f0f7223 */ /* 0x004fc8000000001a */
[----:B---3--:R-:W-:-:S04]  /*0620*/  FFMA R14, R14, R12, R15 ;  /* 0x0000000c0e0e7223 */ /* 0x008fc8000000000f */
[----:B----4-:R-:W-:-:S04]  /*0630*/  FFMA R14, R21, R20, R14 ;  /* 0x00000014150e7223 */ /* 0x010fc8000000000e */
[----:B-----5:R-:W-:-:S07]  /*0640*/  FFMA R26, R23, R8, R14 ;  /* 0x00000008171a7223 */ /* 0x020fce000000000e */
.L_x_3:
[----:B------:R-:W-:Y:S05]  /*0650*/  @!P1 BRA `(.L_x_0) ;  /* 0x0000000000689947 */ /* 0x000fea0003800000 */
[----:B------:R-:W0:Y:S01]  /*0660*/  LDC.64 R10, c[0x0][0x398] ;  /* 0x0000e600ff0a7b82 */ /* 0x000e220000000a00 */
[----:B------:R-:W-:Y:S02]  /*0670*/  ISETP.NE.AND P0, PT, R2, 0x1, PT ;  /* 0x000000010200780c */ /* 0x000fe40003f05270 */
[----:B------:R-:W-:-:S04]  /*0680*/  LOP3.LUT R17, R17, 0x1, RZ, 0xc0, !PT ;  /* 0x0000000111117812 */ /* 0x000fc800078ec0ff */
[----:B------:R-:W-:Y:S01]  /*0690*/  ISETP.NE.U32.AND P1, PT, R17, 0x1, PT ;  /* 0x000000011100780c */ /* 0x000fe20003f25070 */
[----:B------:R-:W1:Y:S06]  /*06a0*/  LDC.64 R8, c[0x0][0x390] ;  /* 0x0000e400ff087b82 */ /* 0x000e6c0000000a00 */
[C---:B------:R-:W-:Y:S01]  /*06b0*/  @P0 IMAD R15, R19.reuse, R3, R16 ;  /* 0x00000003130f0224 */ /* 0x040fe200078e0210 */
[----:B------:R-:W-:Y:S01]  /*06c0*/  @P0 IADD3 R13, PT, PT, R18, R19, RZ ;  /* 0x00000013120d0210 */ /* 0x000fe20007ffe0ff */
[----:B------:R-:W2:Y:S01]  /*06d0*/  LDC.64 R6, c[0x0][0x390] ;  /* 0x0000e400ff067b82 */ /* 0x000ea20000000a00 */
[----:B------:R-:W-:-:S07]  /*06e0*/  @P0 IADD3 R19, PT, PT, R19, 0x2, RZ ;  /* 0x0000000213130810 */ /* 0x000fce0007ffe0ff */
[----:B------:R-:W3:Y:S01]  /*06f0*/  LDC.64 R4, c[0x0][0x398] ;  /* 0x0000e600ff047b82 */ /* 0x000ee20000000a00 */
[----:B0-----:R-:W-:Y:S01]  /*0700*/  @P0 IMAD.WIDE R10, R15, 0x4, R10 ;  /* 0x000000040f0a0825 */ /* 0x001fe200078e020a */
[----:B------:R-:W-:-:S03]  /*0710*/  @!P1 IADD3 R15, PT, PT, R18, R19, RZ ;  /* 0x00000013120f9210 */ /* 0x000fc60007ffe0ff */
[----:B------:R-:W-:Y:S01]  /*0720*/  @!P1 IMAD R19, R19, R3, R16 ;  /* 0x0000000313139224 */ /* 0x000fe200078e0210 */
[----:B------:R-:W4:Y:S01]  /*0730*/  @P0 LDG.E R2, desc[UR6][R10.64] ;  /* 0x000000060a020981 */ /* 0x000f22000c1e1900 */
[----:B-1----:R-:W-:-:S04]  /*0740*/  @P0 IMAD.WIDE R8, R13, 0x4, R8 ;  /* 0x000000040d080825 */ /* 0x002fc800078e0208 */
[----:B------:R-:W-:Y:S01]  /*0750*/  @P0 IMAD.WIDE R12, R3, 0x4, R10 ;  /* 0x00000004030c0825 */ /* 0x000fe200078e020a */
[----:B------:R-:W4:Y:S03]  /*0760*/  @P0 LDG.E R17, desc[UR6][R8.64] ;  /* 0x0000000608110981 */ /* 0x000f26000c1e1900 */
[----:B--2---:R-:W-:Y:S01]  /*0770*/  @!P1 IMAD.WIDE R6, R15, 0x4, R6 ;  /* 0x000000040f069825 */ /* 0x004fe200078e0206 */
[----:B------:R-:W2:Y:S04]  /*0780*/  @P0 LDG.E R21, desc[UR6][R8.64+0x4] ;  /* 0x0000040608150981 */ /* 0x000ea8000c1e1900 */
[----:B------:R-:W2:Y:S01]  /*0790*/  @P0 LDG.E R12, desc[UR6][R12.64] ;  /* 0x000000060c0c0981 */ /* 0x000ea2000c1e1900 */
[----:B---3--:R-:W-:-:S03]  /*07a0*/  @!P1 IMAD.WIDE R4, R19, 0x4, R4 ;  /* 0x0000000413049825 */ /* 0x008fc600078e0204 */
[----:B------:R-:W3:Y:S04]  /*07b0*/  @!P1 LDG.E R7, desc[UR6][R6.64] ;  /* 0x0000000606079981 */ /* 0x000ee8000c1e1900 */
[----:B------:R-:W3:Y:S01]  /*07c0*/  @!P1 LDG.E R4, desc[UR6][R4.64] ;  /* 0x0000000604049981 */ /* 0x000ee2000c1e1900 */
[----:B----4-:R-:W-:-:S04]  /*07d0*/  @P0 FFMA R2, R17, R2, R26 ;  /* 0x0000000211020223 */ /* 0x010fc8000000001a */
[----:B--2---:R-:W-:-:S04]  /*07e0*/  @P0 FFMA R26, R21, R12, R2 ;  /* 0x0000000c151a0223 */ /* 0x004fc80000000002 */
[----:B---3--:R-:W-:-:S07]  /*07f0*/  @!P1 FFMA R26, R7, R4, R26 ;  /* 0x00000004071a9223 */ /* 0x008fce000000001a */
.L_x_0:
[----:B------:R-:W0:Y:S01]  /*0800*/  LDC.64 R4, c[0x0][0x3a8] ;  /* 0x0000ea00ff047b82 */ /* 0x000e220000000a00 */
[----:B------:R-:W-:Y:S01]  /*0810*/  IMAD R3, R0, R3, R16 ;  /* 0x0000000300037224 */ /* 0x000fe200078e0210 */
[----:B------:R-:W1:Y:S01]  /*0820*/  LDCU UR4, c[0x0][0x3a0] ;  /* 0x00007400ff0477ac */ /* 0x000e620008000800 */
[----:B------:R-:W2:Y:S02]  /*0830*/  LDCU UR5, c[0x0][0x38c] ;  /* 0x00007180ff0577ac */ /* 0x000ea40008000800 */
[----:B0-----:R-:W-:-:S05]  /*0840*/  IMAD.WIDE R2, R3, 0x4, R4 ;  /* 0x0000000403027825 */ /* 0x001fca00078e0204 */
[----:B------:R-:W1:Y:S02]  /*0850*/  LDG.E R0, desc[UR6][R2.64] ;  /* 0x0000000602007981 */ /* 0x000e64000c1e1900 */
[----:B-1----:R-:W-:-:S04]  /*0860*/  FMUL R5, R0, UR4 ;  /* 0x0000000400057c20 */ /* 0x002fc80008400000 */
[----:B--2---:R-:W-:-:S05]  /*0870*/  FFMA R5, R26, UR5, R5 ;  /* 0x000000051a057c23 */ /* 0x004fca0008000005 */
[----:B------:R-:W-:Y:S01]  /*0880*/  STG.E desc[UR6][R2.64], R5 ;  /* 0x0000000502007986 */ /* 0x000fe2000c101906 */
[----:B------:R-:W-:Y:S05]  /*0890*/  EXIT ;  /* 0x000000000000794d */ /* 0x000fea0003800000 */
.L_x_4:
[----:B------:R-:W-:-:S00]  /*08a0*/  BRA `(.L_x_4) ;  /* 0xfffffffc00fc7947 */ /* 0x000fc0000383ffff */
[----:B------:R-:W-:-:S00]  /*08b0*/  NOP ;  /* 0x0000000000007918 */ /* 0x000fc00000000000 */
        /* <DEDUP_REMOVED lines=12> */
.L_x_5:


//--------------------- .nv.shared.reserved.0     --------------------------
	.section	.nv.shared.reserved.0,"aw",@nobits
	.weak		__nv_reservedSMEM_offset_0_alias
	.size		__nv_reservedSMEM_offset_0_alias, 0, 64
	.other		__nv_reservedSMEM_offset_0_alias,@"STO_CUDA_RESERVED_SHARED STV_DEFAULT"
__nv_reservedSMEM_offset_0_alias:
	.zero		0
	.zero		64


//--------------------- .nv.constant0._Z10mysgemm_v1iiifPfS_fS_ --------------------------
	.section	.nv.constant0._Z10mysgemm_v1iiifPfS_fS_,"a",@progbits
	.sectionflags	@""
	.align	4
.nv.constant0._Z10mysgemm_v1iiifPfS_fS_:
	.zero		944


//--------------------- SYMBOLS --------------------------

	.type		.nv.reservedSmem.offset0,@object
	.size		.nv.reservedSmem.offset0,0x4
